	.headerflags	@"EF_CUDA_TEXMODE_UNIFIED EF_CUDA_64BIT_ADDRESS EF_CUDA_ACCELERATORS EF_CUDA_SM90 EF_CUDA_VIRTUAL_SM(EF_CUDA_SM90)"
	.elftype	@"ET_EXEC"


//--------------------- .nv.info                  --------------------------
	.section	.nv.info,"",@"SHT_CUDA_INFO"
	.align	4


	//----- nvinfo : EIATTR_REGCOUNT
	.align		4
        /*0000*/ 	.byte	0x04, 0x2f
        /*0002*/ 	.short	(.L_3 - .L_2)
	.align		4
.L_2:
        /*0004*/ 	.word	index@(triton_poi_fused__native_batch_norm_legit_no_training_relu_6)
        /*0008*/ 	.word	0x00000026


	//----- nvinfo : EIATTR_MIN_STACK_SIZE
	.align		4
.L_3:
        /*000c*/ 	.byte	0x04, 0x12
        /*000e*/ 	.short	(.L_5 - .L_4)
	.align		4
.L_4:
        /*0010*/ 	.word	index@(triton_poi_fused__native_batch_norm_legit_no_training_relu_6)
        /*0014*/ 	.word	0x00000000


	//----- nvinfo : EIATTR_FRAME_SIZE
	.align		4
.L_5:
        /*0018*/ 	.byte	0x04, 0x11
        /*001a*/ 	.short	(.L_7 - .L_6)
	.align		4
.L_6:
        /*001c*/ 	.word	index@(triton_poi_fused__native_batch_norm_legit_no_training_relu_6)
        /*0020*/ 	.word	0x00000000


	//----- nvinfo : EIATTR_MIN_STACK_SIZE
	.align		4
.L_7:
        /*0024*/ 	.byte	0x04, 0x12
        /*0026*/ 	.short	(.L_9 - .L_8)
	.align		4
.L_8:
        /*0028*/ 	.word	index@(triton_poi_fused__native_batch_norm_legit_no_training_relu_6)
        /*002c*/ 	.word	0x00000000
.L_9:


//--------------------- .nv.info.triton_poi_fused__native_batch_norm_legit_no_training_relu_6 --------------------------
	.section	.nv.info.triton_poi_fused__native_batch_norm_legit_no_training_relu_6,"",@"SHT_CUDA_INFO"
	.sectionflags	@""
	.align	4


	//----- nvinfo : EIATTR_CUDA_API_VERSION
	.align		4
        /*0000*/ 	.byte	0x04, 0x37
        /*0002*/ 	.short	(.L_11 - .L_10)
.L_10:
        /*0004*/ 	.word	0x0000007c


	//----- nvinfo : EIATTR_KPARAM_INFO
	.align		4
.L_11:
        /*0008*/ 	.byte	0x04, 0x17
        /*000a*/ 	.short	(.L_13 - .L_12)
.L_12:
        /*000c*/ 	.word	0x00000000
        /*0010*/ 	.short	0x0007
        /*0012*/ 	.short	0x0038
        /*0014*/ 	.byte	0x00, 0xf0, 0x11, 0x00


	//----- nvinfo : EIATTR_KPARAM_INFO
	.align		4
.L_13:
        /*0018*/ 	.byte	0x04, 0x17
        /*001a*/ 	.short	(.L_15 - .L_14)
.L_14:
        /*001c*/ 	.word	0x00000000
        /*0020*/ 	.short	0x0006
        /*0022*/ 	.short	0x0030
        /*0024*/ 	.byte	0x00, 0xf4, 0x21, 0x00


	//----- nvinfo : EIATTR_KPARAM_INFO
	.align		4
.L_15:
        /*0028*/ 	.byte	0x04, 0x17
        /*002a*/ 	.short	(.L_17 - .L_16)
.L_16:
        /*002c*/ 	.word	0x00000000
        /*0030*/ 	.short	0x0005
        /*0032*/ 	.short	0x0028
        /*0034*/ 	.byte	0x00, 0xf4, 0x21, 0x00


	//----- nvinfo : EIATTR_KPARAM_INFO
	.align		4
.L_17:
        /*0038*/ 	.byte	0x04, 0x17
        /*003a*/ 	.short	(.L_19 - .L_18)
.L_18:
        /*003c*/ 	.word	0x00000000
        /*0040*/ 	.short	0x0004
        /*0042*/ 	.short	0x0020
        /*0044*/ 	.byte	0x00, 0xf4, 0x21, 0x00


	//----- nvinfo : EIATTR_KPARAM_INFO
	.align		4
.L_19:
        /*0048*/ 	.byte	0x04, 0x17
        /*004a*/ 	.short	(.L_21 - .L_20)
.L_20:
        /*004c*/ 	.word	0x00000000
        /*0050*/ 	.short	0x0003
        /*0052*/ 	.short	0x0018
        /*0054*/ 	.byte	0x00, 0xf4, 0x21, 0x00


	//----- nvinfo : EIATTR_KPARAM_INFO
	.align		4
.L_21:
        /*0058*/ 	.byte	0x04, 0x17
        /*005a*/ 	.short	(.L_23 - .L_22)
.L_22:
        /*005c*/ 	.word	0x00000000
        /*0060*/ 	.short	0x0002
        /*0062*/ 	.short	0x0010
        /*0064*/ 	.byte	0x00, 0xf4, 0x21, 0x00


	//----- nvinfo : EIATTR_KPARAM_INFO
	.align		4
.L_23:
        /*0068*/ 	.byte	0x04, 0x17
        /*006a*/ 	.short	(.L_25 - .L_24)
.L_24:
        /*006c*/ 	.word	0x00000000
        /*0070*/ 	.short	0x0001
        /*0072*/ 	.short	0x0008
        /*0074*/ 	.byte	0x00, 0xf4, 0x21, 0x00


	//----- nvinfo : EIATTR_KPARAM_INFO
	.align		4
.L_25:
        /*0078*/ 	.byte	0x04, 0x17
        /*007a*/ 	.short	(.L_27 - .L_26)
.L_26:
        /*007c*/ 	.word	0x00000000
        /*0080*/ 	.short	0x0000
        /*0082*/ 	.short	0x0000
        /*0084*/ 	.byte	0x00, 0xf4, 0x21, 0x00


	//----- nvinfo : EIATTR_SPARSE_MMA_MASK
	.align		4
.L_27:
        /*0088*/ 	.byte	0x03, 0x50
        /*008a*/ 	.short	0x0000


	//----- nvinfo : EIATTR_MAXREG_COUNT
	.align		4
        /*008c*/ 	.byte	0x03, 0x1b
        /*008e*/ 	.short	0x00ff


	//----- nvinfo : EIATTR_EXIT_INSTR_OFFSETS
	.align		4
        /*0090*/ 	.byte	0x04, 0x1c
        /*0092*/ 	.short	(.L_29 - .L_28)


	//   ....[0]....
.L_28:
        /*0094*/ 	.word	0x00000a90


	//----- nvinfo : EIATTR_REQNTID
	.align		4
.L_29:
        /*0098*/ 	.byte	0x04, 0x10
        /*009a*/ 	.short	(.L_31 - .L_30)
.L_30:
        /*009c*/ 	.word	0x00000080
        /*00a0*/ 	.word	0x00000001
        /*00a4*/ 	.word	0x00000001


	//----- nvinfo : EIATTR_CBANK_PARAM_SIZE
	.align		4
.L_31:
        /*00a8*/ 	.byte	0x03, 0x19
        /*00aa*/ 	.short	0x003c


	//----- nvinfo : EIATTR_PARAM_CBANK
	.align		4
        /*00ac*/ 	.byte	0x04, 0x0a
        /*00ae*/ 	.short	(.L_33 - .L_32)
	.align		4
.L_32:
        /*00b0*/ 	.word	index@(.nv.constant0.triton_poi_fused__native_batch_norm_legit_no_training_relu_6)
        /*00b4*/ 	.short	0x0210
        /*00b6*/ 	.short	0x003c


	//----- nvinfo : EIATTR_SW_WAR
	.align		4
.L_33:
        /*00b8*/ 	.byte	0x04, 0x36
        /*00ba*/ 	.short	(.L_35 - .L_34)
.L_34:
        /*00bc*/ 	.word	0x00000008
.L_35:


//--------------------- .nv.callgraph             --------------------------
	.section	.nv.callgraph,"",@"SHT_CUDA_CALLGRAPH"
	.align	4
	.sectionentsize	8
	.align		4
        /*0000*/ 	.word	0x00000000
	.align		4
        /*0004*/ 	.word	0xffffffff
	.align		4
        /*0008*/ 	.word	0x00000000
	.align		4
        /*000c*/ 	.word	0xfffffffe
	.align		4
        /*0010*/ 	.word	0x00000000
	.align		4
        /*0014*/ 	.word	0xfffffffd
	.align		4
        /*0018*/ 	.word	0x00000000
	.align		4
        /*001c*/ 	.word	0xfffffffc


//--------------------- .nv.constant4             --------------------------
	.section	.nv.constant4,"a",@progbits
	.align	8
	.align		8
.nv.constant4:
        /*0000*/ 	.dword	_$_str
	.align		8
        /*0008*/ 	.dword	_$_str_$_2


//--------------------- .text.triton_poi_fused__native_batch_norm_legit_no_training_relu_6 --------------------------
	.section	.text.triton_poi_fused__native_batch_norm_legit_no_training_relu_6,"ax",@progbits
	.align	128
        .global         triton_poi_fused__native_batch_norm_legit_no_training_relu_6
        .type           triton_poi_fused__native_batch_norm_legit_no_training_relu_6,@function
        .size           triton_poi_fused__native_batch_norm_legit_no_training_relu_6,(.L_x_1 - triton_poi_fused__native_batch_norm_legit_no_training_relu_6)
        .other          triton_poi_fused__native_batch_norm_legit_no_training_relu_6,@"STO_CUDA_ENTRY STV_DEFAULT"
triton_poi_fused__native_batch_norm_legit_no_training_relu_6:
.text.triton_poi_fused__native_batch_norm_legit_no_training_relu_6:
[----:B------:R-:W-:Y:S01]  /*0000*/  LDC R1, c[0x0][0x28] ;  /* 0x00000a00ff017b82 */ /* 0x000fe20000000800 */
[----:B------:R-:W1:Y:S07]  /*0010*/  S2R R0, SR_TID.X ;  /* 0x0000000000007919 */ /* 0x000e6e0000002100 */
[----:B------:R-:W2:Y:S01]  /*0020*/  LDC.64 R16, c[0x0][0x220] ;  /* 0x00008800ff107b82 */ /* 0x000ea20000000a00 */
[----:B------:R-:W-:Y:S01]  /*0030*/  ULDC.64 UR4, c[0x0][0x208] ;  /* 0x0000820000047ab9 */ /* 0x000fe20000000a00 */
[----:B------:R-:W3:Y:S06]  /*0040*/  S2R R3, SR_CTAID.X ;  /* 0x0000000000037919 */ /* 0x000eec0000002500 */
[----:B------:R-:W4:Y:S08]  /*0050*/  LDC.64 R20, c[0x0][0x218] ;  /* 0x00008600ff147b82 */ /* 0x000f300000000a00 */
[----:B------:R-:W5:Y:S08]  /*0060*/  LDC.64 R22, c[0x0][0x210] ;  /* 0x00008400ff167b82 */ /* 0x000f700000000a00 */
[----:B------:R-:W5:Y:S01]  /*0070*/  LDC.64 R32, c[0x0][0x230] ;  /* 0x00008c00ff207b82 */ /* 0x000f620000000a00 */
[----:B-1----:R-:W-:-:S04]  /*0080*/  SHF.L.U32 R0, R0, 0x2, RZ ;  /* 0x0000000200007819 */ /* 0x002fc800000006ff */
[----:B------:R-:W-:-:S04]  /*0090*/  LOP3.LUT R0, R0, 0x1fc, RZ, 0xc0, !PT ;  /* 0x000001fc00007812 */ /* 0x000fc800078ec0ff */
[----:B---3--:R-:W-:-:S05]  /*00a0*/  LEA R2, R3, R0, 0xa ;  /* 0x0000000003027211 */ /* 0x008fca00078e50ff */
[----:B------:R-:W-:-:S05]  /*00b0*/  IMAD.HI R0, R2, 0x38e38e39, RZ ;  /* 0x38e38e3902007827 */ /* 0x000fca00078e02ff */
[----:B------:R-:W-:-:S04]  /*00c0*/  SHF.R.U32.HI R3, RZ, 0x1f, R0 ;  /* 0x0000001fff037819 */ /* 0x000fc80000011600 */
[----:B------:R-:W-:-:S05]  /*00d0*/  LEA.HI.SX32 R3, R0, R3, 0x18 ;  /* 0x0000000300037211 */ /* 0x000fca00078fc2ff */
[----:B------:R-:W-:-:S04]  /*00e0*/  IMAD R19, R3, -0x480, R2 ;  /* 0xfffffb8003137824 */ /* 0x000fc800078e0202 */
[----:B--2---:R-:W-:-:S06]  /*00f0*/  IMAD.WIDE R12, R19, 0x4, R16 ;  /* 0x00000004130c7825 */ /* 0x004fcc00078e0210 */
[----:B------:R-:W2:Y:S01]  /*0100*/  LDG.E.EL.128 R12, desc[UR4][R12.64] ;  /* 0x000000040c0c7981 */ /* 0x000ea2000c2e1d00 */
[----:B------:R-:W-:Y:S01]  /*0110*/  IADD3 R3, R2, 0x200, RZ ;  /* 0x0000020002037810 */ /* 0x000fe20007ffe0ff */
[----:B----4-:R-:W-:-:S04]  /*0120*/  IMAD.WIDE R8, R19, 0x4, R20 ;  /* 0x0000000413087825 */ /* 0x010fc800078e0214 */
[----:B------:R-:W-:Y:S02]  /*0130*/  IMAD.HI R0, R3, 0x38e38e39, RZ ;  /* 0x38e38e3903007827 */ /* 0x000fe400078e02ff */
[----:B------:R-:W3:Y:S02]  /*0140*/  LDG.E.EL.128 R8, desc[UR4][R8.64] ;  /* 0x0000000408087981 */ /* 0x000ee4000c2e1d00 */
[----:B-----5:R-:W-:Y:S01]  /*0150*/  IMAD.WIDE R22, R2, 0x4, R22 ;  /* 0x0000000402167825 */ /* 0x020fe200078e0216 */
[----:B------:R-:W-:-:S04]  /*0160*/  SHF.R.U32.HI R25, RZ, 0x1f, R0 ;  /* 0x0000001fff197819 */ /* 0x000fc80000011600 */
[----:B------:R-:W3:Y:S01]  /*0170*/  LDG.E.128 R4, desc[UR4][R22.64] ;  /* 0x0000000416047981 */ /* 0x000ee2000c1e1d00 */
[----:B------:R-:W-:-:S03]  /*0180*/  LEA.HI.SX32 R0, R0, R25, 0x18 ;  /* 0x0000001900007211 */ /* 0x000fc600078fc2ff */
[----:B------:R1:W4:Y:S02]  /*0190*/  LDG.E.128 R28, desc[UR4][R22.64+0x800] ;  /* 0x00080004161c7981 */ /* 0x000324000c1e1d00 */
[----:B------:R-:W-:-:S04]  /*01a0*/  IMAD R3, R0, -0x480, R3 ;  /* 0xfffffb8000037824 */ /* 0x000fc800078e0203 */
[----:B------:R-:W-:Y:S01]  /*01b0*/  IMAD.WIDE R24, R3, 0x4, R20 ;  /* 0x0000000403187825 */ /* 0x000fe200078e0214 */
[----:B-1----:R-:W1:Y:S05]  /*01c0*/  LDC.64 R22, c[0x0][0x228] ;  /* 0x00008a00ff167b82 */ /* 0x002e6a0000000a00 */
[----:B------:R-:W4:Y:S01]  /*01d0*/  LDG.E.EL.128 R24, desc[UR4][R24.64] ;  /* 0x0000000418187981 */ /* 0x000f22000c2e1d00 */
[----:B------:R-:W-:Y:S01]  /*01e0*/  HFMA2.MMA R0, -RZ, RZ, 1.625, 0 ;  /* 0x3e800000ff007435 */ /* 0x000fe200000001ff */
[----:B-1----:R-:W-:-:S04]  /*01f0*/  IMAD.WIDE R34, R19, 0x4, R22 ;  /* 0x0000000413227825 */ /* 0x002fc800078e0216 */
[----:B--2---:R-:W-:Y:S01]  /*0200*/  FADD R18, R12, 9.9999997473787516356e-06 ;  /* 0x3727c5ac0c127421 */ /* 0x004fe20000000000 */
[----:B------:R-:W-:-:S05]  /*0210*/  FADD R20, R13, 9.9999997473787516356e-06 ;  /* 0x3727c5ac0d147421 */ /* 0x000fca0000000000 */
[----:B------:R-:W1:Y:S01]  /*0220*/  MUFU.SQRT R18, R18 ;  /* 0x0000001200127308 */ /* 0x000e620000002000 */
[----:B------:R-:W-:-:S07]  /*0230*/  FADD R14, R14, 9.9999997473787516356e-06 ;  /* 0x3727c5ac0e0e7421 */ /* 0x000fce0000000000 */
[----:B------:R-:W2:Y:S01]  /*0240*/  MUFU.SQRT R20, R20 ;  /* 0x0000001400147308 */ /* 0x000ea20000002000 */
[----:B------:R-:W-:-:S07]  /*0250*/  FADD R15, R15, 9.9999997473787516356e-06 ;  /* 0x3727c5ac0f0f7421 */ /* 0x000fce0000000000 */
[----:B------:R-:W5:Y:S01]  /*0260*/  MUFU.SQRT R12, R14 ;  /* 0x0000000e000c7308 */ /* 0x000f620000002000 */
[----:B-1----:R-:W-:-:S07]  /*0270*/  FSETP.GT.AND P6, PT, R18, 8.50705917302346158658e+37, PT ;  /* 0x7e8000001200780b */ /* 0x002fce0003fc4000 */
[----:B------:R-:W1:Y:S01]  /*0280*/  MUFU.SQRT R13, R15 ;  /* 0x0000000f000d7308 */ /* 0x000e620000002000 */
[----:B--2---:R-:W-:Y:S02]  /*0290*/  FSETP.GT.AND P5, PT, R20, 8.50705917302346158658e+37, PT ;  /* 0x7e8000001400780b */ /* 0x004fe40003fa4000 */
[----:B------:R-:W-:Y:S02]  /*02a0*/  FSETP.GEU.AND P4, PT, R18, 1.175494350822287508e-38, PT ;  /* 0x008000001200780b */ /* 0x000fe40003f8e000 */
[----:B------:R-:W-:Y:S02]  /*02b0*/  FSETP.GEU.AND P3, PT, R20, 1.175494350822287508e-38, PT ;  /* 0x008000001400780b */ /* 0x000fe40003f6e000 */
[----:B-----5:R-:W-:Y:S01]  /*02c0*/  FSETP.GT.AND P2, PT, R12, 8.50705917302346158658e+37, PT ;  /* 0x7e8000000c00780b */ /* 0x020fe20003f44000 */
[----:B------:R-:W-:Y:S01]  /*02d0*/  @P6 FMUL R18, R18, 0.25 ;  /* 0x3e80000012126820 */ /* 0x000fe20000400000 */
[----:B---3--:R-:W-:Y:S01]  /*02e0*/  FADD R4, R4, -R8 ;  /* 0x8000000804047221 */ /* 0x008fe20000000000 */
[----:B------:R-:W-:-:S02]  /*02f0*/  FSETP.GEU.AND P0, PT, R12, 1.175494350822287508e-38, PT ;  /* 0x008000000c00780b */ /* 0x000fc40003f0e000 */
[----:B------:R-:W-:Y:S02]  /*0300*/  FSEL R8, R0, 1, P6 ;  /* 0x3f80000000087808 */ /* 0x000fe40003000000 */
[----:B------:R-:W-:Y:S01]  /*0310*/  @P5 FMUL R20, R20, 0.25 ;  /* 0x3e80000014145820 */ /* 0x000fe20000400000 */
[C---:B-1----:R-:W-:Y:S01]  /*0320*/  FSETP.GT.AND P1, PT, R13.reuse, 8.50705917302346158658e+37, PT ;  /* 0x7e8000000d00780b */ /* 0x042fe20003f24000 */
[----:B------:R-:W-:Y:S01]  /*0330*/  @!P4 FMUL R18, R18, 16777216 ;  /* 0x4b8000001212c820 */ /* 0x000fe20000400000 */
[----:B------:R-:W-:Y:S01]  /*0340*/  FSETP.GEU.AND P6, PT, R13, 1.175494350822287508e-38, PT ;  /* 0x008000000d00780b */ /* 0x000fe20003fce000 */
[----:B------:R-:W-:Y:S01]  /*0350*/  @!P3 FMUL R20, R20, 16777216 ;  /* 0x4b8000001414b820 */ /* 0x000fe20000400000 */
[----:B------:R-:W-:Y:S02]  /*0360*/  FADD R5, R5, -R9 ;  /* 0x8000000905057221 */ /* 0x000fe40000000000 */
[----:B------:R-:W1:Y:S01]  /*0370*/  MUFU.RCP R9, R18 ;  /* 0x0000001200097308 */ /* 0x000e620000001000 */
[----:B------:R-:W-:Y:S01]  /*0380*/  @P2 FMUL R12, R12, 0.25 ;  /* 0x3e8000000c0c2820 */ /* 0x000fe20000400000 */
[----:B------:R-:W-:-:S06]  /*0390*/  FADD R7, R7, -R11 ;  /* 0x8000000b07077221 */ /* 0x000fcc0000000000 */
[----:B------:R-:W2:Y:S01]  /*03a0*/  MUFU.RCP R20, R20 ;  /* 0x0000001400147308 */ /* 0x000ea20000001000 */
[----:B------:R-:W-:Y:S01]  /*03b0*/  @P1 FMUL R13, R13, 0.25 ;  /* 0x3e8000000d0d1820 */ /* 0x000fe20000400000 */
[----:B------:R-:W-:Y:S01]  /*03c0*/  @!P0 FMUL R12, R12, 16777216 ;  /* 0x4b8000000c0c8820 */ /* 0x000fe20000400000 */
[----:B------:R-:W-:Y:S01]  /*03d0*/  FSEL R11, R0, 1, P5 ;  /* 0x3f800000000b7808 */ /* 0x000fe20002800000 */
[----:B----4-:R-:W-:Y:S01]  /*03e0*/  FADD R25, R29, -R25 ;  /* 0x800000191d197221 */ /* 0x010fe20000000000 */
[----:B------:R-:W-:Y:S01]  /*03f0*/  @!P6 FMUL R13, R13, 16777216 ;  /* 0x4b8000000d0de820 */ /* 0x000fe20000400000 */
[----:B------:R-:W-:Y:S01]  /*0400*/  FADD R24, R28, -R24 ;  /* 0x800000181c187221 */ /* 0x000fe20000000000 */
[----:B------:R-:W-:Y:S01]  /*0410*/  @!P4 FMUL R8, R8, 16777216 ;  /* 0x4b8000000808c820 */ /* 0x000fe20000400000 */
[----:B------:R-:W3:Y:S01]  /*0420*/  MUFU.RCP R29, R12 ;  /* 0x0000000c001d7308 */ /* 0x000ee20000001000 */
[----:B------:R-:W-:Y:S02]  /*0430*/  @!P3 FMUL R11, R11, 16777216 ;  /* 0x4b8000000b0bb820 */ /* 0x000fe40000400000 */
[----:B-1----:R-:W-:Y:S01]  /*0440*/  FMUL R9, R9, R8 ;  /* 0x0000000809097220 */ /* 0x002fe20000400000 */
[----:B------:R-:W-:-:S04]  /*0450*/  FSEL R8, R0, 1, P2 ;  /* 0x3f80000000087808 */ /* 0x000fc80001000000 */
[----:B------:R-:W1:Y:S01]  /*0460*/  MUFU.RCP R28, R13 ;  /* 0x0000000d001c7308 */ /* 0x000e620000001000 */
[----:B--2---:R-:W-:Y:S01]  /*0470*/  FMUL R18, R20, R11 ;  /* 0x0000000b14127220 */ /* 0x004fe20000400000 */
[----:B------:R-:W-:Y:S01]  /*0480*/  FSEL R11, R0, 1, P1 ;  /* 0x3f800000000b7808 */ /* 0x000fe20000800000 */
[----:B------:R-:W-:Y:S01]  /*0490*/  @!P0 FMUL R8, R8, 16777216 ;  /* 0x4b80000008088820 */ /* 0x000fe20000400000 */
[----:B------:R-:W-:-:S03]  /*04a0*/  FMUL R21, R9, R4 ;  /* 0x0000000409157220 */ /* 0x000fc60000400000 */
[----:B------:R-:W-:Y:S01]  /*04b0*/  @!P6 FMUL R11, R11, 16777216 ;  /* 0x4b8000000b0be820 */ /* 0x000fe20000400000 */
[----:B---3--:R-:W-:Y:S01]  /*04c0*/  FMUL R29, R29, R8 ;  /* 0x000000081d1d7220 */ /* 0x008fe20000400000 */
[----:B------:R-:W-:Y:S01]  /*04d0*/  FADD R6, R6, -R10 ;  /* 0x8000000a06067221 */ /* 0x000fe20000000000 */
[----:B0-----:R-:W-:-:S04]  /*04e0*/  IMAD.WIDE R8, R19, 0x4, R32 ;  /* 0x0000000413087825 */ /* 0x001fc800078e0220 */
[----:B------:R-:W-:Y:S01]  /*04f0*/  FMUL R18, R18, R5 ;  /* 0x0000000512127220 */ /* 0x000fe20000400000 */
[----:B-1----:R-:W-:Y:S01]  /*0500*/  FMUL R28, R28, R11 ;  /* 0x0000000b1c1c7220 */ /* 0x002fe20000400000 */
[----:B------:R-:W-:Y:S01]  /*0510*/  FMUL R29, R29, R6 ;  /* 0x000000061d1d7220 */ /* 0x000fe20000400000 */
[----:B------:R-:W2:Y:S02]  /*0520*/  LDG.E.EL.128 R8, desc[UR4][R8.64] ;  /* 0x0000000408087981 */ /* 0x000ea4000c2e1d00 */
[----:B------:R-:W-:Y:S02]  /*0530*/  FMUL R28, R28, R7 ;  /* 0x000000071c1c7220 */ /* 0x000fe40000400000 */
[----:B------:R-:W2:Y:S01]  /*0540*/  LDG.E.EL.128 R4, desc[UR4][R34.64] ;  /* 0x0000000422047981 */ /* 0x000ea2000c2e1d00 */
[----:B------:R-:W-:-:S06]  /*0550*/  IMAD.WIDE R12, R3, 0x4, R16 ;  /* 0x00000004030c7825 */ /* 0x000fcc00078e0210 */
[----:B------:R-:W3:Y:S01]  /*0560*/  LDG.E.EL.128 R12, desc[UR4][R12.64] ;  /* 0x000000040c0c7981 */ /* 0x000ee2000c2e1d00 */
[----:B------:R-:W-:-:S04]  /*0570*/  IMAD.WIDE R16, R3, 0x4, R22 ;  /* 0x0000000403107825 */ /* 0x000fc800078e0216 */
[----:B------:R-:W-:-:S04]  /*0580*/  IMAD.WIDE R22, R3, 0x4, R32 ;  /* 0x0000000403167825 */ /* 0x000fc800078e0220 */
[----:B--2---:R-:W-:Y:S01]  /*0590*/  FFMA R4, R4, R21, R8 ;  /* 0x0000001504047223 */ /* 0x004fe20000000008 */
[----:B------:R-:W-:Y:S01]  /*05a0*/  FFMA R5, R5, R18, R9 ;  /* 0x0000001205057223 */ /* 0x000fe20000000009 */
[----:B------:R-:W2:Y:S04]  /*05b0*/  LDG.E.EL.128 R20, desc[UR4][R22.64] ;  /* 0x0000000416147981 */ /* 0x000ea8000c2e1d00 */
[----:B------:R-:W2:Y:S01]  /*05c0*/  LDG.E.EL.128 R16, desc[UR4][R16.64] ;  /* 0x0000000410107981 */ /* 0x000ea2000c2e1d00 */
[----:B---3--:R-:W-:Y:S01]  /*05d0*/  FADD R8, R12, 9.9999997473787516356e-06 ;  /* 0x3727c5ac0c087421 */ /* 0x008fe20000000000 */
[----:B------:R-:W-:Y:S01]  /*05e0*/  FADD R13, R13, 9.9999997473787516356e-06 ;  /* 0x3727c5ac0d0d7421 */ /* 0x000fe20000000000 */
[----:B------:R-:W-:Y:S01]  /*05f0*/  FADD R14, R14, 9.9999997473787516356e-06 ;  /* 0x3727c5ac0e0e7421 */ /* 0x000fe20000000000 */
[----:B------:R-:W-:-:S02]  /*0600*/  FFMA R6, R6, R29, R10 ;  /* 0x0000001d06067223 */ /* 0x000fc4000000000a */
[----:B------:R-:W0:Y:S01]  /*0610*/  MUFU.SQRT R10, R13 ;  /* 0x0000000d000a7308 */ /* 0x000e220000002000 */
[----:B------:R-:W-:-:S07]  /*0620*/  FADD R15, R15, 9.9999997473787516356e-06 ;  /* 0x3727c5ac0f0f7421 */ /* 0x000fce0000000000 */
[----:B------:R-:W1:Y:S08]  /*0630*/  MUFU.SQRT R8, R8 ;  /* 0x0000000800087308 */ /* 0x000e700000002000 */
[----:B------:R-:W3:Y:S01]  /*0640*/  MUFU.SQRT R9, R14 ;  /* 0x0000000e00097308 */ /* 0x000ee20000002000 */
[----:B0-----:R-:W-:-:S07]  /*0650*/  FSETP.GT.AND P4, PT, R10, 8.50705917302346158658e+37, PT ;  /* 0x7e8000000a00780b */ /* 0x001fce0003f84000 */
[----:B------:R-:W0:Y:S01]  /*0660*/  MUFU.SQRT R3, R15 ;  /* 0x0000000f00037308 */ /* 0x000e220000002000 */
[----:B-1----:R-:W-:Y:S02]  /*0670*/  FSETP.GT.AND P6, PT, R8, 8.50705917302346158658e+37, PT ;  /* 0x7e8000000800780b */ /* 0x002fe40003fc4000 */
[----:B------:R-:W-:Y:S02]  /*0680*/  FSETP.GEU.AND P2, PT, R10, 1.175494350822287508e-38, PT ;  /* 0x008000000a00780b */ /* 0x000fe40003f4e000 */
[C---:B---3--:R-:W-:Y:S02]  /*0690*/  FSETP.GT.AND P3, PT, R9.reuse, 8.50705917302346158658e+37, PT ;  /* 0x7e8000000900780b */ /* 0x048fe40003f64000 */
[----:B------:R-:W-:Y:S02]  /*06a0*/  FSETP.GEU.AND P5, PT, R8, 1.175494350822287508e-38, PT ;  /* 0x008000000800780b */ /* 0x000fe40003fae000 */
[----:B------:R-:W-:Y:S01]  /*06b0*/  FSETP.GEU.AND P1, PT, R9, 1.175494350822287508e-38, PT ;  /* 0x008000000900780b */ /* 0x000fe20003f2e000 */
[----:B------:R-:W-:Y:S01]  /*06c0*/  FFMA R7, R7, R28, R11 ;  /* 0x0000001c07077223 */ /* 0x000fe2000000000b */
[----:B0-----:R-:W-:-:S03]  /*06d0*/  FSETP.GT.AND P0, PT, R3, 8.50705917302346158658e+37, PT ;  /* 0x7e8000000300780b */ /* 0x001fc60003f04000 */
[----:B------:R-:W-:Y:S01]  /*06e0*/  @P6 FMUL R8, R8, 0.25 ;  /* 0x3e80000008086820 */ /* 0x000fe20000400000 */
[----:B------:R-:W-:Y:S01]  /*06f0*/  @P4 FMUL R10, R10, 0.25 ;  /* 0x3e8000000a0a4820 */ /* 0x000fe20000400000 */
[----:B------:R-:W-:Y:S02]  /*0700*/  FSEL R11, R0, 1, P6 ;  /* 0x3f800000000b7808 */ /* 0x000fe40003000000 */
[----:B------:R-:W-:Y:S01]  /*0710*/  @P3 FMUL R9, R9, 0.25 ;  /* 0x3e80000009093820 */ /* 0x000fe20000400000 */
[----:B------:R-:W-:Y:S01]  /*0720*/  FSETP.GEU.AND P6, PT, R3, 1.175494350822287508e-38, PT ;  /* 0x008000000300780b */ /* 0x000fe20003fce000 */
[----:B------:R-:W-:Y:S01]  /*0730*/  @!P2 FMUL R10, R10, 16777216 ;  /* 0x4b8000000a0aa820 */ /* 0x000fe20000400000 */
[----:B------:R-:W-:Y:S01]  /*0740*/  @!P5 FMUL R8, R8, 16777216 ;  /* 0x4b8000000808d820 */ /* 0x000fe20000400000 */
[----:B------:R-:W-:-:S04]  /*0750*/  @!P1 FMUL R9, R9, 16777216 ;  /* 0x4b80000009099820 */ /* 0x000fc80000400000 */
[----:B------:R-:W0:Y:S01]  /*0760*/  MUFU.RCP R10, R10 ;  /* 0x0000000a000a7308 */ /* 0x000e220000001000 */
[----:B------:R-:W-:Y:S01]  /*0770*/  @P0 FMUL R3, R3, 0.25 ;  /* 0x3e80000003030820 */ /* 0x000fe20000400000 */
[----:B------:R-:W-:-:S06]  /*0780*/  FSEL R15, R0, 1, P4 ;  /* 0x3f800000000f7808 */ /* 0x000fcc0002000000 */
[----:B------:R-:W1:Y:S01]  /*0790*/  MUFU.RCP R8, R8 ;  /* 0x0000000800087308 */ /* 0x000e620000001000 */
[----:B------:R-:W-:Y:S01]  /*07a0*/  @!P6 FMUL R3, R3, 16777216 ;  /* 0x4b8000000303e820 */ /* 0x000fe20000400000 */
[----:B------:R-:W-:-:S06]  /*07b0*/  FSEL R14, R0, 1, P3 ;  /* 0x3f800000000e7808 */ /* 0x000fcc0001800000 */
[----:B------:R-:W3:Y:S01]  /*07c0*/  MUFU.RCP R9, R9 ;  /* 0x0000000900097308 */ /* 0x000ee20000001000 */
[----:B------:R-:W-:Y:S01]  /*07d0*/  @!P2 FMUL R15, R15, 16777216 ;  /* 0x4b8000000f0fa820 */ /* 0x000fe20000400000 */
[----:B------:R-:W-:Y:S01]  /*07e0*/  @!P5 FMUL R11, R11, 16777216 ;  /* 0x4b8000000b0bd820 */ /* 0x000fe20000400000 */
[----:B------:R-:W-:-:S05]  /*07f0*/  @!P1 FMUL R14, R14, 16777216 ;  /* 0x4b8000000e0e9820 */ /* 0x000fca0000400000 */
[----:B------:R-:W4:Y:S01]  /*0800*/  MUFU.RCP R3, R3 ;  /* 0x0000000300037308 */ /* 0x000f220000001000 */
[----:B0-----:R-:W-:Y:S01]  /*0810*/  FMUL R12, R10, R15 ;  /* 0x0000000f0a0c7220 */ /* 0x001fe20000400000 */
[----:B-1----:R-:W-:Y:S01]  /*0820*/  FMUL R13, R8, R11 ;  /* 0x0000000b080d7220 */ /* 0x002fe20000400000 */
[----:B------:R-:W-:Y:S01]  /*0830*/  FSEL R0, R0, 1, P0 ;  /* 0x3f80000000007808 */ /* 0x000fe20000000000 */
[----:B------:R-:W0:Y:S01]  /*0840*/  LDC.64 R10, c[0x0][0x240] ;  /* 0x00009000ff0a7b82 */ /* 0x000e220000000a00 */
[----:B---3--:R-:W-:-:S03]  /*0850*/  FMUL R15, R9, R14 ;  /* 0x0000000e090f7220 */ /* 0x008fc60000400000 */
[----:B------:R-:W-:-:S04]  /*0860*/  @!P6 FMUL R0, R0, 16777216 ;  /* 0x4b8000000000e820 */ /* 0x000fc80000400000 */
[----:B------:R-:W1:Y:S01]  /*0870*/  LDC.64 R8, c[0x0][0x238] ;  /* 0x00008e00ff087b82 */ /* 0x000e620000000a00 */
[----:B------:R-:W-:Y:S01]  /*0880*/  FADD R26, R30, -R26 ;  /* 0x8000001a1e1a7221 */ /* 0x000fe20000000000 */
[----:B------:R-:W-:Y:S01]  /*0890*/  FADD R27, R31, -R27 ;  /* 0x8000001b1f1b7221 */ /* 0x000fe20000000000 */
[----:B----4-:R-:W-:Y:S01]  /*08a0*/  FMUL R0, R3, R0 ;  /* 0x0000000003007220 */ /* 0x010fe20000400000 */
[----:B------:R-:W-:Y:S01]  /*08b0*/  FMUL R13, R13, R24 ;  /* 0x000000180d0d7220 */ /* 0x000fe20000400000 */
[----:B------:R-:W-:Y:S01]  /*08c0*/  FMUL R12, R12, R25 ;  /* 0x000000190c0c7220 */ /* 0x000fe20000400000 */
[----:B------:R-:W-:Y:S01]  /*08d0*/  FMUL R15, R15, R26 ;  /* 0x0000001a0f0f7220 */ /* 0x000fe20000400000 */
[----:B------:R-:W-:Y:S01]  /*08e0*/  FMUL R0, R0, R27 ;  /* 0x0000001b00007220 */ /* 0x000fe20000400000 */
[----:B------:R-:W-:Y:S02]  /*08f0*/  FSETP.GEU.AND P6, PT, R7, RZ, PT ;  /* 0x000000ff0700720b */ /* 0x000fe40003fce000 */
[----:B------:R-:W-:-:S02]  /*0900*/  FSETP.GEU.AND P0, PT, R6, RZ, PT ;  /* 0x000000ff0600720b */ /* 0x000fc40003f0e000 */
[----:B------:R-:W-:Y:S02]  /*0910*/  FSETP.GEU.AND P1, PT, R5, RZ, PT ;  /* 0x000000ff0500720b */ /* 0x000fe40003f2e000 */
[----:B------:R-:W-:Y:S01]  /*0920*/  FSETP.GEU.AND P2, PT, R4, RZ, PT ;  /* 0x000000ff0400720b */ /* 0x000fe20003f4e000 */
[----:B0-----:R-:W-:Y:S01]  /*0930*/  IMAD.WIDE R10, R2, 0x4, R10 ;  /* 0x00000004020a7825 */ /* 0x001fe200078e020a */
[----:B------:R-:W-:-:S03]  /*0940*/  SEL R14, R6, RZ, P0 ;  /* 0x000000ff060e7207 */ /* 0x000fc60000000000 */
[----:B-1----:R-:W-:-:S05]  /*0950*/  IMAD.WIDE R8, R2, 0x4, R8 ;  /* 0x0000000402087825 */ /* 0x002fca00078e0208 */
[----:B------:R-:W-:Y:S01]  /*0960*/  STG.E.128 desc[UR4][R8.64], R4 ;  /* 0x0000000408007986 */ /* 0x000fe2000c101d04 */
[----:B--2---:R-:W-:Y:S01]  /*0970*/  FFMA R16, R16, R13, R20 ;  /* 0x0000000d10107223 */ /* 0x004fe20000000014 */
[----:B------:R-:W-:Y:S01]  /*0980*/  FFMA R17, R17, R12, R21 ;  /* 0x0000000c11117223 */ /* 0x000fe20000000015 */
[----:B------:R-:W-:Y:S01]  /*0990*/  FFMA R18, R18, R15, R22 ;  /* 0x0000000f12127223 */ /* 0x000fe20000000016 */
[----:B------:R-:W-:Y:S01]  /*09a0*/  FFMA R19, R19, R0, R23 ;  /* 0x0000000013137223 */ /* 0x000fe20000000017 */
[----:B------:R-:W-:Y:S02]  /*09b0*/  SEL R15, R7, RZ, P6 ;  /* 0x000000ff070f7207 */ /* 0x000fe40003000000 */
[----:B------:R-:W-:Y:S02]  /*09c0*/  FSETP.GEU.AND P4, PT, R17, RZ, PT ;  /* 0x000000ff1100720b */ /* 0x000fe40003f8e000 */
[----:B------:R-:W-:Y:S02]  /*09d0*/  FSETP.GEU.AND P3, PT, R18, RZ, PT ;  /* 0x000000ff1200720b */ /* 0x000fe40003f6e000 */
[----:B------:R-:W-:-:S02]  /*09e0*/  FSETP.GEU.AND P5, PT, R16, RZ, PT ;  /* 0x000000ff1000720b */ /* 0x000fc40003fae000 */
[----:B------:R-:W-:Y:S02]  /*09f0*/  FSETP.GEU.AND P6, PT, R19, RZ, PT ;  /* 0x000000ff1300720b */ /* 0x000fe40003fce000 */
[----:B------:R-:W-:Y:S02]  /*0a00*/  SEL R13, R5, RZ, P1 ;  /* 0x000000ff050d7207 */ /* 0x000fe40000800000 */
[----:B------:R-:W-:Y:S02]  /*0a10*/  SEL R12, R4, RZ, P2 ;  /* 0x000000ff040c7207 */ /* 0x000fe40001000000 */
[----:B------:R-:W-:Y:S02]  /*0a20*/  SEL R22, R18, RZ, P3 ;  /* 0x000000ff12167207 */ /* 0x000fe40001800000 */
[----:B------:R-:W-:Y:S02]  /*0a30*/  SEL R21, R17, RZ, P4 ;  /* 0x000000ff11157207 */ /* 0x000fe40002000000 */
[----:B------:R-:W-:-:S02]  /*0a40*/  SEL R20, R16, RZ, P5 ;  /* 0x000000ff10147207 */ /* 0x000fc40002800000 */
[----:B------:R-:W-:Y:S01]  /*0a50*/  SEL R23, R19, RZ, P6 ;  /* 0x000000ff13177207 */ /* 0x000fe20003000000 */
[----:B------:R-:W-:Y:S04]  /*0a60*/  STG.E.128 desc[UR4][R8.64+0x800], R16 ;  /* 0x0008001008007986 */ /* 0x000fe8000c101d04 */
[----:B------:R-:W-:Y:S04]  /*0a70*/  STG.E.128 desc[UR4][R10.64], R12 ;  /* 0x0000000c0a007986 */ /* 0x000fe8000c101d04 */
[----:B------:R-:W-:Y:S01]  /*0a80*/  STG.E.128 desc[UR4][R10.64+0x800], R20 ;  /* 0x000800140a007986 */ /* 0x000fe2000c101d04 */
[----:B------:R-:W-:Y:S05]  /*0a90*/  EXIT ;  /* 0x000000000000794d */ /* 0x000fea0003800000 */
.L_x_0:
[----:B------:R-:W-:-:S00]  /*0aa0*/  BRA `(.L_x_0) ;  /* 0xfffffffc00fc7947 */ /* 0x000fc0000383ffff */
[----:B------:R-:W-:-:S00]  /*0ab0*/  NOP ;  /* 0x0000000000007918 */ /* 0x000fc00000000000 */
        /* <DEDUP_REMOVED lines=12> */
.L_x_1:


//--------------------- .nv.global.init           --------------------------
	.section	.nv.global.init,"aw",@progbits
.nv.global.init:
	.type		_$_str,@object
	.size		_$_str,(_$_str_$_2 - _$_str)
_$_str:
        /*0000*/ 	.byte	0x5f, 0x5f, 0x43, 0x55, 0x44, 0x41, 0x5f, 0x46, 0x54, 0x5a, 0x00
	.type		_$_str_$_2,@object
	.size		_$_str_$_2,(.L_1 - _$_str_$_2)
_$_str_$_2:
        /*000b*/ 	.byte	0x5f, 0x5f, 0x43, 0x55, 0x44, 0x41, 0x5f, 0x50, 0x52, 0x45, 0x43, 0x5f, 0x53, 0x51, 0x52, 0x54
        /*001b*/ 	.byte	0x00
.L_1:


//--------------------- .nv.constant0.triton_poi_fused__native_batch_norm_legit_no_training_relu_6 --------------------------
	.section	.nv.constant0.triton_poi_fused__native_batch_norm_legit_no_training_relu_6,"a",@progbits
	.sectionflags	@""
	.align	4
.nv.constant0.triton_poi_fused__native_batch_norm_legit_no_training_relu_6:
	.zero		588
